//
// Generated by NVIDIA NVVM Compiler
//
// Compiler Build ID: CL-36424714
// Cuda compilation tools, release 13.0, V13.0.88
// Based on NVVM 20.0.0
//

.version 9.0
.target sm_100
.address_size 64

	// .globl	_Z16trapezoidal_rulePfffi

.visible .entry _Z16trapezoidal_rulePfffi(
	.param .u64 .ptr .align 1 _Z16trapezoidal_rulePfffi_param_0,
	.param .f32 _Z16trapezoidal_rulePfffi_param_1,
	.param .f32 _Z16trapezoidal_rulePfffi_param_2,
	.param .u32 _Z16trapezoidal_rulePfffi_param_3
)
{
	.reg .pred 	%p<7>;
	.reg .b32 	%r<35>;
	.reg .b32 	%f<57>;
	.reg .b64 	%rd<3>;

	ld.param.u64 	%rd1, [_Z16trapezoidal_rulePfffi_param_0];
	ld.param.f32 	%f10, [_Z16trapezoidal_rulePfffi_param_1];
	ld.param.f32 	%f11, [_Z16trapezoidal_rulePfffi_param_2];
	ld.param.u32 	%r14, [_Z16trapezoidal_rulePfffi_param_3];
	mov.u32 	%r15, %ctaid.x;
	mov.u32 	%r16, %ntid.x;
	mov.u32 	%r17, %tid.x;
	mad.lo.s32 	%r18, %r15, %r16, %r17;
	sub.f32 	%f12, %f11, %f10;
	cvt.rn.f32.s32 	%f13, %r14;
	div.rn.f32 	%f1, %f12, %f13;
	mov.u32 	%r19, %nctaid.x;
	mul.lo.s32 	%r20, %r19, %r16;
	div.s32 	%r21, %r14, %r20;
	mul.lo.s32 	%r1, %r21, %r18;
	add.s32 	%r22, %r20, -1;
	setp.eq.s32 	%p1, %r18, %r22;
	add.s32 	%r23, %r1, %r21;
	selp.b32 	%r2, %r14, %r23, %p1;
	cvt.rn.f32.s32 	%f14, %r1;
	fma.rn.f32 	%f15, %f1, %f14, %f10;
	cvt.rn.f32.s32 	%f16, %r2;
	fma.rn.f32 	%f17, %f1, %f16, %f10;
	fma.rn.f32 	%f18, %f15, %f15, 0f3F800000;
	mov.f32 	%f19, 0f40800000;
	div.rn.f32 	%f20, %f19, %f18;
	fma.rn.f32 	%f21, %f17, %f17, 0f3F800000;
	div.rn.f32 	%f22, %f19, %f21;
	add.f32 	%f23, %f20, %f22;
	mul.f32 	%f56, %f23, 0f3F000000;
	add.s32 	%r34, %r1, 1;
	setp.ge.s32 	%p2, %r34, %r2;
	@%p2 bra 	$L__BB0_7;
	not.b32 	%r24, %r1;
	add.s32 	%r25, %r2, %r24;
	and.b32  	%r4, %r25, 3;
	setp.eq.s32 	%p3, %r4, 0;
	@%p3 bra 	$L__BB0_5;
	neg.s32 	%r32, %r4;
	mov.u32 	%r31, %r1;
$L__BB0_3:
	.pragma "nounroll";
	add.s32 	%r31, %r31, 1;
	cvt.rn.f32.s32 	%f25, %r31;
	fma.rn.f32 	%f26, %f1, %f25, %f10;
	fma.rn.f32 	%f27, %f26, %f26, 0f3F800000;
	mov.f32 	%f28, 0f40800000;
	div.rn.f32 	%f29, %f28, %f27;
	add.f32 	%f56, %f56, %f29;
	add.s32 	%r32, %r32, 1;
	setp.ne.s32 	%p4, %r32, 0;
	@%p4 bra 	$L__BB0_3;
	add.s32 	%r34, %r31, 1;
$L__BB0_5:
	sub.s32 	%r26, %r2, %r1;
	add.s32 	%r27, %r26, -2;
	setp.lt.u32 	%p5, %r27, 3;
	@%p5 bra 	$L__BB0_7;
$L__BB0_6:
	cvt.rn.f32.s32 	%f30, %r34;
	fma.rn.f32 	%f31, %f1, %f30, %f10;
	fma.rn.f32 	%f32, %f31, %f31, 0f3F800000;
	mov.f32 	%f33, 0f40800000;
	div.rn.f32 	%f34, %f33, %f32;
	add.f32 	%f35, %f56, %f34;
	add.s32 	%r28, %r34, 1;
	cvt.rn.f32.s32 	%f36, %r28;
	fma.rn.f32 	%f37, %f1, %f36, %f10;
	fma.rn.f32 	%f38, %f37, %f37, 0f3F800000;
	div.rn.f32 	%f39, %f33, %f38;
	add.f32 	%f40, %f35, %f39;
	add.s32 	%r29, %r34, 2;
	cvt.rn.f32.s32 	%f41, %r29;
	fma.rn.f32 	%f42, %f1, %f41, %f10;
	fma.rn.f32 	%f43, %f42, %f42, 0f3F800000;
	div.rn.f32 	%f44, %f33, %f43;
	add.f32 	%f45, %f40, %f44;
	add.s32 	%r30, %r34, 3;
	cvt.rn.f32.s32 	%f46, %r30;
	fma.rn.f32 	%f47, %f1, %f46, %f10;
	fma.rn.f32 	%f48, %f47, %f47, 0f3F800000;
	div.rn.f32 	%f49, %f33, %f48;
	add.f32 	%f56, %f45, %f49;
	add.s32 	%r34, %r34, 4;
	setp.ne.s32 	%p6, %r34, %r2;
	@%p6 bra 	$L__BB0_6;
$L__BB0_7:
	cvta.to.global.u64 	%rd2, %rd1;
	mul.f32 	%f50, %f1, %f56;
	atom.global.add.f32 	%f51, [%rd2], %f50;
	ret;

}


// ===== COMPILED SASS (sm_100) =====

	.target	sm_100

	.elftype	@"ET_EXEC"


//--------------------- .note.nv.tkinfo           --------------------------
	.section	.note.nv.tkinfo,"",@"SHT_NOTE"
	.sectionflags	@"SHF_NOTE_NV_TKINFO"
	.tkinfo
        /*0018*/ 	.word	0x00000002
        /*0030*/ 	.string	""
        /*0030*/ 	.string	"ptxas"
        /*0030*/ 	.string	"Cuda compilation tools, release 13.0, V13.0.88"
        /*0030*/ 	.string	"Build cuda_13.0.r13.0/compiler.36424714_0"
        /*0030*/ 	.string	"-arch sm_100 -m 64 "



//--------------------- .note.nv.cuinfo           --------------------------
	.section	.note.nv.cuinfo,"",@"SHT_NOTE"
	.sectionflags	@"SHF_NOTE_NV_CUINFO"
        /*0018*/ 	.short	0x0002
        /*001a*/ 	.short	0x0064
        /*001c*/ 	.short	0x0082
	.zero		2


//--------------------- .nv.info                  --------------------------
	.section	.nv.info,"",@"SHT_CUDA_INFO"
	.align	4


	//----- nvinfo : EIATTR_REGCOUNT
	.align		4
        /*0000*/ 	.byte	0x04, 0x2f
        /*0002*/ 	.short	(.L_1 - .L_0)
	.align		4
.L_0:
        /*0004*/ 	.word	index@(_Z16trapezoidal_rulePfffi)
        /*0008*/ 	.word	0x00000014


	//----- nvinfo : EIATTR_FRAME_SIZE
	.align		4
.L_1:
        /*000c*/ 	.byte	0x04, 0x11
        /*000e*/ 	.short	(.L_3 - .L_2)
	.align		4
.L_2:
        /*0010*/ 	.word	index@($__internal_0_$__cuda_sm3x_div_rn_noftz_f32_slowpath)
        /*0014*/ 	.word	0x00000000


	//----- nvinfo : EIATTR_FRAME_SIZE
	.align		4
.L_3:
        /*0018*/ 	.byte	0x04, 0x11
        /*001a*/ 	.short	(.L_5 - .L_4)
	.align		4
.L_4:
        /*001c*/ 	.word	index@(_Z16trapezoidal_rulePfffi)
        /*0020*/ 	.word	0x00000000


	//----- nvinfo : EIATTR_MIN_STACK_SIZE
	.align		4
.L_5:
        /*0024*/ 	.byte	0x04, 0x12
        /*0026*/ 	.short	(.L_7 - .L_6)
	.align		4
.L_6:
        /*0028*/ 	.word	index@(_Z16trapezoidal_rulePfffi)
        /*002c*/ 	.word	0x00000000
.L_7:


//--------------------- .nv.compat                --------------------------
	.section	.nv.compat,"",@"SHT_CUDA_COMPAT_INFO"
	.align	4
        /*0000*/ 	.byte	0x02, 0x09, 0x00, 0x00, 0x02, 0x02, 0x01, 0x00, 0x02, 0x05, 0x05, 0x00, 0x03, 0x07, 0x01, 0x01
        /*0010*/ 	.byte	0x02, 0x03, 0x00, 0x00, 0x02, 0x06, 0x01, 0x00, 0x04, 0x0b, 0x08, 0x00, 0x01, 0x00, 0x00, 0x00
        /*0020*/ 	.byte	0x00, 0x00, 0x00, 0x00


//--------------------- .nv.info._Z16trapezoidal_rulePfffi --------------------------
	.section	.nv.info._Z16trapezoidal_rulePfffi,"",@"SHT_CUDA_INFO"
	.sectionflags	@""
	.align	4


	//----- nvinfo : EIATTR_CUDA_API_VERSION
	.align		4
        /*0000*/ 	.byte	0x04, 0x37
        /*0002*/ 	.short	(.L_9 - .L_8)
.L_8:
        /*0004*/ 	.word	0x00000082


	//----- nvinfo : EIATTR_KPARAM_INFO
	.align		4
.L_9:
        /*0008*/ 	.byte	0x04, 0x17
        /*000a*/ 	.short	(.L_11 - .L_10)
.L_10:
        /*000c*/ 	.word	0x00000000
        /*0010*/ 	.short	0x0003
        /*0012*/ 	.short	0x0010
        /*0014*/ 	.byte	0x00, 0xf0, 0x11, 0x00


	//----- nvinfo : EIATTR_KPARAM_INFO
	.align		4
.L_11:
        /*0018*/ 	.byte	0x04, 0x17
        /*001a*/ 	.short	(.L_13 - .L_12)
.L_12:
        /*001c*/ 	.word	0x00000000
        /*0020*/ 	.short	0x0002
        /*0022*/ 	.short	0x000c
        /*0024*/ 	.byte	0x00, 0xf0, 0x11, 0x00


	//----- nvinfo : EIATTR_KPARAM_INFO
	.align		4
.L_13:
        /*0028*/ 	.byte	0x04, 0x17
        /*002a*/ 	.short	(.L_15 - .L_14)
.L_14:
        /*002c*/ 	.word	0x00000000
        /*0030*/ 	.short	0x0001
        /*0032*/ 	.short	0x0008
        /*0034*/ 	.byte	0x00, 0xf0, 0x11, 0x00


	//----- nvinfo : EIATTR_KPARAM_INFO
	.align		4
.L_15:
        /*0038*/ 	.byte	0x04, 0x17
        /*003a*/ 	.short	(.L_17 - .L_16)
.L_16:
        /*003c*/ 	.word	0x00000000
        /*0040*/ 	.short	0x0000
        /*0042*/ 	.short	0x0000
        /*0044*/ 	.byte	0x00, 0xf5, 0x21, 0x00


	//----- nvinfo : EIATTR_SPARSE_MMA_MASK
	.align		4
.L_17:
        /*0048*/ 	.byte	0x03, 0x50
        /*004a*/ 	.short	0x0000


	//----- nvinfo : EIATTR_MAXREG_COUNT
	.align		4
        /*004c*/ 	.byte	0x03, 0x1b
        /*004e*/ 	.short	0x00ff


	//----- nvinfo : EIATTR_MERCURY_ISA_VERSION
	.align		4
        /*0050*/ 	.byte	0x03, 0x5f
        /*0052*/ 	.short	0x0101


	//----- nvinfo : EIATTR_VRC_CTA_INIT_COUNT
	.align		4
        /*0054*/ 	.byte	0x02, 0x4a
	.zero		1
	.zero		1


	//----- nvinfo : EIATTR_EXIT_INSTR_OFFSETS
	.align		4
        /*0058*/ 	.byte	0x04, 0x1c
        /*005a*/ 	.short	(.L_19 - .L_18)


	//   ....[0]....
.L_18:
        /*005c*/ 	.word	0x00000e80


	//----- nvinfo : EIATTR_CRS_STACK_SIZE
	.align		4
.L_19:
        /*0060*/ 	.byte	0x04, 0x1e
        /*0062*/ 	.short	(.L_21 - .L_20)
.L_20:
        /*0064*/ 	.word	0x00000000


	//----- nvinfo : EIATTR_CBANK_PARAM_SIZE
	.align		4
.L_21:
        /*0068*/ 	.byte	0x03, 0x19
        /*006a*/ 	.short	0x0014


	//----- nvinfo : EIATTR_PARAM_CBANK
	.align		4
        /*006c*/ 	.byte	0x04, 0x0a
        /*006e*/ 	.short	(.L_23 - .L_22)
	.align		4
.L_22:
        /*0070*/ 	.word	index@(.nv.constant0._Z16trapezoidal_rulePfffi)
        /*0074*/ 	.short	0x0380
        /*0076*/ 	.short	0x0014


	//----- nvinfo : EIATTR_SW_WAR
	.align		4
.L_23:
        /*0078*/ 	.byte	0x04, 0x36
        /*007a*/ 	.short	(.L_25 - .L_24)
.L_24:
        /*007c*/ 	.word	0x00000008
.L_25:


//--------------------- .nv.callgraph             --------------------------
	.section	.nv.callgraph,"",@"SHT_CUDA_CALLGRAPH"
	.align	4
	.sectionentsize	8
	.align		4
        /*0000*/ 	.word	0x00000000
	.align		4
        /*0004*/ 	.word	0xffffffff
	.align		4
        /*0008*/ 	.word	0x00000000
	.align		4
        /*000c*/ 	.word	0xfffffffe
	.align		4
        /*0010*/ 	.word	0x00000000
	.align		4
        /*0014*/ 	.word	0xfffffffd
	.align		4
        /*0018*/ 	.word	0x00000000
	.align		4
        /*001c*/ 	.word	0xfffffffc


//--------------------- .text._Z16trapezoidal_rulePfffi --------------------------
	.section	.text._Z16trapezoidal_rulePfffi,"ax",@progbits
	.align	128
        .global         _Z16trapezoidal_rulePfffi
        .type           _Z16trapezoidal_rulePfffi,@function
        .size           _Z16trapezoidal_rulePfffi,(.L_x_34 - _Z16trapezoidal_rulePfffi)
        .other          _Z16trapezoidal_rulePfffi,@"STO_CUDA_ENTRY STV_DEFAULT"
_Z16trapezoidal_rulePfffi:
.text._Z16trapezoidal_rulePfffi:
[----:B------:R-:W-:Y:S01]  /*0000*/  LDC R1, c[0x0][0x37c] ;  /* 0x0000df00ff017b82 */ /* 0x000fe20000000800 */
[----:B------:R-:W0:Y:S07]  /*0010*/  LDCU UR4, c[0x0][0x390] ;  /* 0x00007200ff0477ac */ /* 0x000e2e0008000800 */
[----:B------:R-:W1:Y:S01]  /*0020*/  LDC.64 R8, c[0x0][0x388] ;  /* 0x0000e200ff087b82 */ /* 0x000e620000000a00 */
[----:B------:R-:W2:Y:S07]  /*0030*/  S2R R7, SR_TID.X ;  /* 0x0000000000077919 */ /* 0x000eae0000002100 */
[----:B------:R-:W2:Y:S01]  /*0040*/  LDC R6, c[0x0][0x360] ;  /* 0x0000d800ff067b82 */ /* 0x000ea20000000800 */
[----:B0-----:R-:W-:-:S07]  /*0050*/  I2FP.F32.S32 R3, UR4 ;  /* 0x0000000400037c45 */ /* 0x001fce0008201400 */
[----:B------:R-:W2:Y:S01]  /*0060*/  S2UR UR4, SR_CTAID.X ;  /* 0x00000000000479c3 */ /* 0x000ea20000002500 */
[----:B------:R-:W0:Y:S01]  /*0070*/  MUFU.RCP R2, R3 ;  /* 0x0000000300027308 */ /* 0x000e220000001000 */
[----:B-1----:R-:W-:-:S07]  /*0080*/  FADD R0, R9, -R8 ;  /* 0x8000000809007221 */ /* 0x002fce0000000000 */
[----:B------:R-:W1:Y:S01]  /*0090*/  FCHK P0, R0, R3 ;  /* 0x0000000300007302 */ /* 0x000e620000000000 */
[----:B0-----:R-:W-:-:S04]  /*00a0*/  FFMA R5, -R3, R2, 1 ;  /* 0x3f80000003057423 */ /* 0x001fc80000000102 */
[----:B------:R-:W-:Y:S01]  /*00b0*/  FFMA R5, R2, R5, R2 ;  /* 0x0000000502057223 */ /* 0x000fe20000000002 */
[----:B--2---:R-:W-:-:S03]  /*00c0*/  IMAD R7, R6, UR4, R7 ;  /* 0x0000000406077c24 */ /* 0x004fc6000f8e0207 */
[----:B------:R-:W-:-:S04]  /*00d0*/  FFMA R2, R0, R5, RZ ;  /* 0x0000000500027223 */ /* 0x000fc800000000ff */
[----:B------:R-:W-:-:S04]  /*00e0*/  FFMA R4, -R3, R2, R0 ;  /* 0x0000000203047223 */ /* 0x000fc80000000100 */
[----:B------:R-:W-:Y:S01]  /*00f0*/  FFMA R2, R5, R4, R2 ;  /* 0x0000000405027223 */ /* 0x000fe20000000002 */
[----:B-1----:R-:W-:Y:S06]  /*0100*/  @!P0 BRA `(.L_x_0) ;  /* 0x00000000000c8947 */ /* 0x002fec0003800000 */
[----:B------:R-:W-:-:S07]  /*0110*/  MOV R4, 0x130 ;  /* 0x0000013000047802 */ /* 0x000fce0000000f00 */
[----:B------:R-:W-:Y:S05]  /*0120*/  CALL.REL.NOINC `($__internal_0_$__cuda_sm3x_div_rn_noftz_f32_slowpath) ;  /* 0x0000000c00587944 */ /* 0x000fea0003c00000 */
[----:B------:R-:W-:-:S07]  /*0130*/  MOV R2, R0 ;  /* 0x0000000000027202 */ /* 0x000fce0000000f00 */
.L_x_0:
[----:B------:R-:W0:Y:S01]  /*0140*/  LDCU UR4, c[0x0][0x370] ;  /* 0x00006e00ff0477ac */ /* 0x000e220008000800 */
[----:B------:R-:W-:Y:S01]  /*0150*/  BSSY.RECONVERGENT B0, `(.L_x_1) ;  /* 0x0000035000007945 */ /* 0x000fe20003800200 */
[----:B------:R-:W1:Y:S01]  /*0160*/  LDCU UR5, c[0x0][0x388] ;  /* 0x00007100ff0577ac */ /* 0x000e620008000800 */
[----:B0-----:R-:W-:Y:S01]  /*0170*/  IMAD R3, R6, UR4, RZ ;  /* 0x0000000406037c24 */ /* 0x001fe2000f8e02ff */
[----:B------:R-:W-:Y:S01]  /*0180*/  UMOV UR4, 0x40800000 ;  /* 0x4080000000047882 */ /* 0x000fe20000000000 */
[----:B------:R-:W0:Y:S03]  /*0190*/  LDC R6, c[0x0][0x390] ;  /* 0x0000e400ff067b82 */ /* 0x000e260000000800 */
[-C--:B------:R-:W-:Y:S02]  /*01a0*/  IABS R9, R3.reuse ;  /* 0x0000000300097213 */ /* 0x080fe40000000000 */
[----:B------:R-:W-:-:S02]  /*01b0*/  IABS R12, R3 ;  /* 0x00000003000c7213 */ /* 0x000fc40000000000 */
[----:B------:R-:W2:Y:S08]  /*01c0*/  I2F.RP R0, R9 ;  /* 0x0000000900007306 */ /* 0x000eb00000209400 */
[----:B--2---:R-:W2:Y:S01]  /*01d0*/  MUFU.RCP R0, R0 ;  /* 0x0000000000007308 */ /* 0x004ea20000001000 */
[----:B0-----:R-:W-:Y:S01]  /*01e0*/  IABS R10, R6 ;  /* 0x00000006000a7213 */ /* 0x001fe20000000000 */
[----:B--2---:R-:W-:-:S02]  /*01f0*/  VIADD R4, R0, 0xffffffe ;  /* 0x0ffffffe00047836 */ /* 0x004fc40000000000 */
[----:B------:R-:W-:-:S04]  /*0200*/  IMAD.MOV R0, RZ, RZ, -R12 ;  /* 0x000000ffff007224 */ /* 0x000fc800078e0a0c */
[----:B------:R0:W2:Y:S02]  /*0210*/  F2I.FTZ.U32.TRUNC.NTZ R5, R4 ;  /* 0x0000000400057305 */ /* 0x0000a4000021f000 */
[----:B0-----:R-:W-:Y:S01]  /*0220*/  HFMA2 R4, -RZ, RZ, 0, 0 ;  /* 0x00000000ff047431 */ /* 0x001fe200000001ff */
[----:B--2---:R-:W-:-:S05]  /*0230*/  IADD3 R8, PT, PT, RZ, -R5, RZ ;  /* 0x80000005ff087210 */ /* 0x004fca0007ffe0ff */
[----:B------:R-:W-:Y:S02]  /*0240*/  IMAD R11, R8, R9, RZ ;  /* 0x00000009080b7224 */ /* 0x000fe400078e02ff */
[----:B------:R-:W-:Y:S02]  /*0250*/  IMAD.MOV.U32 R8, RZ, RZ, R10 ;  /* 0x000000ffff087224 */ /* 0x000fe400078e000a */
[----:B------:R-:W-:-:S04]  /*0260*/  IMAD.HI.U32 R5, R5, R11, R4 ;  /* 0x0000000b05057227 */ /* 0x000fc800078e0004 */
[----:B------:R-:W-:Y:S02]  /*0270*/  IMAD.U32 R10, RZ, RZ, UR4 ;  /* 0x00000004ff0a7e24 */ /* 0x000fe4000f8e00ff */
[----:B------:R-:W-:-:S04]  /*0280*/  IMAD.HI.U32 R5, R5, R8, RZ ;  /* 0x0000000805057227 */ /* 0x000fc800078e00ff */
[----:B------:R-:W-:-:S05]  /*0290*/  IMAD R0, R5, R0, R8 ;  /* 0x0000000005007224 */ /* 0x000fca00078e0208 */
[----:B------:R-:W-:-:S13]  /*02a0*/  ISETP.GT.U32.AND P1, PT, R9, R0, PT ;  /* 0x000000000900720c */ /* 0x000fda0003f24070 */
[-C--:B------:R-:W-:Y:S01]  /*02b0*/  @!P1 IADD3 R0, PT, PT, R0, -R9.reuse, RZ ;  /* 0x8000000900009210 */ /* 0x080fe20007ffe0ff */
[----:B------:R-:W-:Y:S01]  /*02c0*/  @!P1 VIADD R5, R5, 0x1 ;  /* 0x0000000105059836 */ /* 0x000fe20000000000 */
[C---:B------:R-:W-:Y:S02]  /*02d0*/  ISETP.NE.AND P1, PT, R3.reuse, RZ, PT ;  /* 0x000000ff0300720c */ /* 0x040fe40003f25270 */
[----:B------:R-:W-:Y:S02]  /*02e0*/  ISETP.GE.U32.AND P0, PT, R0, R9, PT ;  /* 0x000000090000720c */ /* 0x000fe40003f06070 */
[----:B------:R-:W-:-:S04]  /*02f0*/  LOP3.LUT R0, R3, R6, RZ, 0x3c, !PT ;  /* 0x0000000603007212 */ /* 0x000fc800078e3cff */
[----:B------:R-:W-:Y:S02]  /*0300*/  ISETP.GE.AND P2, PT, R0, RZ, PT ;  /* 0x000000ff0000720c */ /* 0x000fe40003f46270 */
[----:B------:R-:W-:-:S05]  /*0310*/  IADD3 R0, PT, PT, R3, -0x1, RZ ;  /* 0xffffffff03007810 */ /* 0x000fca0007ffe0ff */
[----:B------:R-:W-:Y:S02]  /*0320*/  @P0 IADD3 R5, PT, PT, R5, 0x1, RZ ;  /* 0x0000000105050810 */ /* 0x000fe40007ffe0ff */
[----:B------:R-:W-:-:S04]  /*0330*/  ISETP.NE.AND P0, PT, R7, R0, PT ;  /* 0x000000000700720c */ /* 0x000fc80003f05270 */
[----:B------:R-:W-:Y:S01]  /*0340*/  @!P2 IMAD.MOV R5, RZ, RZ, -R5 ;  /* 0x000000ffff05a224 */ /* 0x000fe200078e0a05 */
[----:B------:R-:W-:-:S05]  /*0350*/  @!P1 LOP3.LUT R5, RZ, R3, RZ, 0x33, !PT ;  /* 0x00000003ff059212 */ /* 0x000fca00078e33ff */
[----:B------:R-:W-:-:S05]  /*0360*/  IMAD R9, R7, R5, RZ ;  /* 0x0000000507097224 */ /* 0x000fca00078e02ff */
[-C--:B------:R-:W-:Y:S02]  /*0370*/  I2FP.F32.S32 R11, R9.reuse ;  /* 0x00000009000b7245 */ /* 0x080fe40000201400 */
[----:B------:R-:W-:-:S03]  /*0380*/  @P0 IADD3 R6, PT, PT, R5, R9, RZ ;  /* 0x0000000905060210 */ /* 0x000fc60007ffe0ff */
[----:B-1----:R-:W-:-:S04]  /*0390*/  FFMA R11, R11, R2, UR5 ;  /* 0x000000050b0b7e23 */ /* 0x002fc80008000002 */
[----:B------:R-:W-:-:S04]  /*03a0*/  FFMA R11, R11, R11, 1 ;  /* 0x3f8000000b0b7423 */ /* 0x000fc8000000000b */
[----:B------:R-:W0:Y:S08]  /*03b0*/  MUFU.RCP R4, R11 ;  /* 0x0000000b00047308 */ /* 0x000e300000001000 */
[----:B------:R-:W1:Y:S01]  /*03c0*/  FCHK P0, R10, R11 ;  /* 0x0000000b0a007302 */ /* 0x000e620000000000 */
[----:B0-----:R-:W-:-:S04]  /*03d0*/  FFMA R3, -R11, R4, 1 ;  /* 0x3f8000000b037423 */ /* 0x001fc80000000104 */
[----:B------:R-:W-:Y:S01]  /*03e0*/  FFMA R0, R4, R3, R4 ;  /* 0x0000000304007223 */ /* 0x000fe20000000004 */
[----:B------:R-:W-:-:S03]  /*03f0*/  I2FP.F32.S32 R3, R6 ;  /* 0x0000000600037245 */ /* 0x000fc60000201400 */
[----:B------:R-:W-:Y:S02]  /*0400*/  FFMA R7, R0, 4, RZ ;  /* 0x4080000000077823 */ /* 0x000fe400000000ff */
[----:B------:R-:W-:Y:S02]  /*0410*/  FFMA R8, R3, R2, UR5 ;  /* 0x0000000503087e23 */ /* 0x000fe40008000002 */
[----:B------:R-:W-:-:S04]  /*0420*/  FFMA R4, -R11, R7, 4 ;  /* 0x408000000b047423 */ /* 0x000fc80000000107 */
[----:B------:R-:W-:Y:S01]  /*0430*/  FFMA R7, R0, R4, R7 ;  /* 0x0000000400077223 */ /* 0x000fe20000000007 */
[----:B-1----:R-:W-:Y:S06]  /*0440*/  @!P0 BRA `(.L_x_2) ;  /* 0x0000000000148947 */ /* 0x002fec0003800000 */
[----:B------:R-:W-:Y:S01]  /*0450*/  IMAD.MOV.U32 R3, RZ, RZ, R11 ;  /* 0x000000ffff037224 */ /* 0x000fe200078e000b */
[----:B------:R-:W-:Y:S02]  /*0460*/  MOV R0, 0x40800000 ;  /* 0x4080000000007802 */ /* 0x000fe40000000f00 */
[----:B------:R-:W-:-:S07]  /*0470*/  MOV R4, 0x490 ;  /* 0x0000049000047802 */ /* 0x000fce0000000f00 */
[----:B------:R-:W-:Y:S05]  /*0480*/  CALL.REL.NOINC `($__internal_0_$__cuda_sm3x_div_rn_noftz_f32_slowpath) ;  /* 0x0000000800807944 */ /* 0x000fea0003c00000 */
[----:B------:R-:W-:-:S07]  /*0490*/  IMAD.MOV.U32 R7, RZ, RZ, R0 ;  /* 0x000000ffff077224 */ /* 0x000fce00078e0000 */
.L_x_2:
[----:B------:R-:W-:Y:S05]  /*04a0*/  BSYNC.RECONVERGENT B0 ;  /* 0x0000000000007941 */ /* 0x000fea0003800200 */
.L_x_1:
[----:B------:R-:W-:Y:S01]  /*04b0*/  FFMA R8, R8, R8, 1 ;  /* 0x3f80000008087423 */ /* 0x000fe20000000008 */
[----:B------:R-:W-:Y:S01]  /*04c0*/  UMOV UR4, 0x40800000 ;  /* 0x4080000000047882 */ /* 0x000fe20000000000 */
[----:B------:R-:W-:Y:S01]  /*04d0*/  BSSY.RECONVERGENT B0, `(.L_x_3) ;  /* 0x000000e000007945 */ /* 0x000fe20003800200 */
[----:B------:R-:W-:Y:S01]  /*04e0*/  MOV R5, UR4 ;  /* 0x0000000400057c02 */ /* 0x000fe20008000f00 */
[----:B------:R-:W0:Y:S08]  /*04f0*/  MUFU.RCP R0, R8 ;  /* 0x0000000800007308 */ /* 0x000e300000001000 */
[----:B------:R-:W1:Y:S01]  /*0500*/  FCHK P0, R5, R8 ;  /* 0x0000000805007302 */ /* 0x000e620000000000 */
[----:B0-----:R-:W-:-:S04]  /*0510*/  FFMA R3, -R8, R0, 1 ;  /* 0x3f80000008037423 */ /* 0x001fc80000000100 */
[----:B------:R-:W-:-:S04]  /*0520*/  FFMA R0, R0, R3, R0 ;  /* 0x0000000300007223 */ /* 0x000fc80000000000 */
[----:B------:R-:W-:-:S04]  /*0530*/  FFMA R3, R0, 4, RZ ;  /* 0x4080000000037823 */ /* 0x000fc800000000ff */
[----:B------:R-:W-:-:S04]  /*0540*/  FFMA R4, -R8, R3, 4 ;  /* 0x4080000008047423 */ /* 0x000fc80000000103 */
[----:B------:R-:W-:Y:S01]  /*0550*/  FFMA R0, R0, R4, R3 ;  /* 0x0000000400007223 */ /* 0x000fe20000000003 */
[----:B-1----:R-:W-:Y:S06]  /*0560*/  @!P0 BRA `(.L_x_4) ;  /* 0x0000000000108947 */ /* 0x002fec0003800000 */
[----:B------:R-:W-:Y:S02]  /*0570*/  HFMA2 R0, -RZ, RZ, 2.25, 0 ;  /* 0x40800000ff007431 */ /* 0x000fe400000001ff */
[----:B------:R-:W-:Y:S01]  /*0580*/  IMAD.MOV.U32 R3, RZ, RZ, R8 ;  /* 0x000000ffff037224 */ /* 0x000fe200078e0008 */
[----:B------:R-:W-:-:S07]  /*0590*/  MOV R4, 0x5b0 ;  /* 0x000005b000047802 */ /* 0x000fce0000000f00 */
[----:B------:R-:W-:Y:S05]  /*05a0*/  CALL.REL.NOINC `($__internal_0_$__cuda_sm3x_div_rn_noftz_f32_slowpath) ;  /* 0x0000000800387944 */ /* 0x000fea0003c00000 */
.L_x_4:
[----:B------:R-:W-:Y:S05]  /*05b0*/  BSYNC.RECONVERGENT B0 ;  /* 0x0000000000007941 */ /* 0x000fea0003800200 */
.L_x_3:
[----:B------:R-:W-:Y:S02]  /*05c0*/  VIADD R11, R9, 0x1 ;  /* 0x00000001090b7836 */ /* 0x000fe40000000000 */
[----:B------:R-:W-:Y:S01]  /*05d0*/  FADD R7, R0, R7 ;  /* 0x0000000700077221 */ /* 0x000fe20000000000 */
[----:B------:R-:W0:Y:S01]  /*05e0*/  LDCU.64 UR4, c[0x0][0x358] ;  /* 0x00006b00ff0477ac */ /* 0x000e220008000a00 */
[----:B------:R-:W-:Y:S01]  /*05f0*/  BSSY.RECONVERGENT B0, `(.L_x_5) ;  /* 0x0000085000007945 */ /* 0x000fe20003800200 */
[----:B------:R-:W-:Y:S01]  /*0600*/  ISETP.GE.AND P0, PT, R11, R6, PT ;  /* 0x000000060b00720c */ /* 0x000fe20003f06270 */
[----:B------:R-:W1:Y:S01]  /*0610*/  LDCU UR8, c[0x0][0x388] ;  /* 0x00007100ff0877ac */ /* 0x000e620008000800 */
[----:B------:R-:W-:Y:S01]  /*0620*/  FMUL R7, R7, 0.5 ;  /* 0x3f00000007077820 */ /* 0x000fe20000400000 */
[----:B------:R-:W2:Y:S10]  /*0630*/  LDCU UR6, c[0x0][0x388] ;  /* 0x00007100ff0677ac */ /* 0x000eb40008000800 */
[----:B------:R-:W-:Y:S05]  /*0640*/  @P0 BRA `(.L_x_6) ;  /* 0x0000000400fc0947 */ /* 0x000fea0003800000 */
[----:B------:R-:W-:Y:S01]  /*0650*/  LOP3.LUT R3, RZ, R9, RZ, 0x33, !PT ;  /* 0x00000009ff037212 */ /* 0x000fe200078e33ff */
[----:B------:R-:W-:Y:S03]  /*0660*/  BSSY.RECONVERGENT B1, `(.L_x_7) ;  /* 0x0000021000017945 */ /* 0x000fe60003800200 */
[----:B------:R-:W-:-:S04]  /*0670*/  IADD3 R3, PT, PT, R6, R3, RZ ;  /* 0x0000000306037210 */ /* 0x000fc80007ffe0ff */
[----:B------:R-:W-:-:S13]  /*0680*/  LOP3.LUT P0, R3, R3, 0x3, RZ, 0xc0, !PT ;  /* 0x0000000303037812 */ /* 0x000fda000780c0ff */
[----:B------:R-:W-:Y:S05]  /*0690*/  @!P0 BRA `(.L_x_8) ;  /* 0x0000000000748947 */ /* 0x000fea0003800000 */
[----:B------:R-:W-:Y:S01]  /*06a0*/  BSSY.RECONVERGENT B2, `(.L_x_9) ;  /* 0x000001b000027945 */ /* 0x000fe20003800200 */
[----:B------:R-:W-:Y:S01]  /*06b0*/  IMAD.MOV R10, RZ, RZ, -R3 ;  /* 0x000000ffff0a7224 */ /* 0x000fe200078e0a03 */
[----:B------:R-:W-:-:S07]  /*06c0*/  MOV R8, R9 ;  /* 0x0000000900087202 */ /* 0x000fce0000000f00 */
.L_x_12:
[----:B------:R-:W-:Y:S01]  /*06d0*/  VIADD R8, R8, 0x1 ;  /* 0x0000000108087836 */ /* 0x000fe20000000000 */
[----:B------:R-:W-:Y:S01]  /*06e0*/  UMOV UR7, 0x40800000 ;  /* 0x4080000000077882 */ /* 0x000fe20000000000 */
[----:B------:R-:W-:Y:S01]  /*06f0*/  VIADD R10, R10, 0x1 ;  /* 0x000000010a0a7836 */ /* 0x000fe20000000000 */
[----:B------:R-:W-:Y:S01]  /*0700*/  MOV R12, UR7 ;  /* 0x00000007000c7c02 */ /* 0x000fe20008000f00 */
[----:B------:R-:W-:Y:S01]  /*0710*/  BSSY.RECONVERGENT B3, `(.L_x_10) ;  /* 0x0000011000037945 */ /* 0x000fe20003800200 */
[----:B------:R-:W-:Y:S02]  /*0720*/  I2FP.F32.S32 R3, R8 ;  /* 0x0000000800037245 */ /* 0x000fe40000201400 */
[----:B------:R-:W-:-:S03]  /*0730*/  ISETP.NE.AND P2, PT, R10, RZ, PT ;  /* 0x000000ff0a00720c */ /* 0x000fc60003f45270 */
[----:B--2---:R-:W-:-:S04]  /*0740*/  FFMA R3, R3, R2, UR6 ;  /* 0x0000000603037e23 */ /* 0x004fc80008000002 */
[----:B------:R-:W-:-:S04]  /*0750*/  FFMA R5, R3, R3, 1 ;  /* 0x3f80000003057423 */ /* 0x000fc80000000003 */
[----:B------:R-:W2:Y:S08]  /*0760*/  MUFU.RCP R0, R5 ;  /* 0x0000000500007308 */ /* 0x000eb00000001000 */
[----:B------:R-:W3:Y:S01]  /*0770*/  FCHK P0, R12, R5 ;  /* 0x000000050c007302 */ /* 0x000ee20000000000 */
[----:B--2---:R-:W-:-:S04]  /*0780*/  FFMA R3, -R5, R0, 1 ;  /* 0x3f80000005037423 */ /* 0x004fc80000000100 */
[----:B------:R-:W-:-:S04]  /*0790*/  FFMA R0, R0, R3, R0 ;  /* 0x0000000300007223 */ /* 0x000fc80000000000 */
[----:B------:R-:W-:-:S04]  /*07a0*/  FFMA R3, R0, 4, RZ ;  /* 0x4080000000037823 */ /* 0x000fc800000000ff */
[----:B------:R-:W-:-:S04]  /*07b0*/  FFMA R4, -R5, R3, 4 ;  /* 0x4080000005047423 */ /* 0x000fc80000000103 */
[----:B------:R-:W-:Y:S01]  /*07c0*/  FFMA R0, R0, R4, R3 ;  /* 0x0000000400007223 */ /* 0x000fe20000000003 */
[----:B---3--:R-:W-:Y:S06]  /*07d0*/  @!P0 BRA `(.L_x_11) ;  /* 0x0000000000108947 */ /* 0x008fec0003800000 */
[----:B------:R-:W-:Y:S01]  /*07e0*/  MOV R3, R5 ;  /* 0x0000000500037202 */ /* 0x000fe20000000f00 */
[----:B------:R-:W-:Y:S01]  /*07f0*/  IMAD.MOV.U32 R0, RZ, RZ, 0x40800000 ;  /* 0x40800000ff007424 */ /* 0x000fe200078e00ff */
[----:B------:R-:W-:-:S07]  /*0800*/  MOV R4, 0x820 ;  /* 0x0000082000047802 */ /* 0x000fce0000000f00 */
[----:B01----:R-:W-:Y:S05]  /*0810*/  CALL.REL.NOINC `($__internal_0_$__cuda_sm3x_div_rn_noftz_f32_slowpath) ;  /* 0x00000004009c7944 */ /* 0x003fea0003c00000 */
.L_x_11:
[----:B01----:R-:W-:Y:S05]  /*0820*/  BSYNC.RECONVERGENT B3 ;  /* 0x0000000000037941 */ /* 0x003fea0003800200 */
.L_x_10:
[----:B------:R-:W-:Y:S01]  /*0830*/  FADD R7, R0, R7 ;  /* 0x0000000700077221 */ /* 0x000fe20000000000 */
[----:B------:R-:W-:Y:S06]  /*0840*/  @P2 BRA `(.L_x_12) ;  /* 0xfffffffc00a02947 */ /* 0x000fec000383ffff */
[----:B------:R-:W-:Y:S05]  /*0850*/  BSYNC.RECONVERGENT B2 ;  /* 0x0000000000027941 */ /* 0x000fea0003800200 */
.L_x_9:
[----:B------:R-:W-:-:S07]  /*0860*/  IADD3 R11, PT, PT, R8, 0x1, RZ ;  /* 0x00000001080b7810 */ /* 0x000fce0007ffe0ff */
.L_x_8:
[----:B012---:R-:W-:Y:S05]  /*0870*/  BSYNC.RECONVERGENT B1 ;  /* 0x0000000000017941 */ /* 0x007fea0003800200 */
.L_x_7:
[----:B------:R-:W-:-:S04]  /*0880*/  IADD3 R9, PT, PT, R6, -0x2, -R9 ;  /* 0xfffffffe06097810 */ /* 0x000fc80007ffe809 */
[----:B------:R-:W-:-:S13]  /*0890*/  ISETP.GE.U32.AND P0, PT, R9, 0x3, PT ;  /* 0x000000030900780c */ /* 0x000fda0003f06070 */
[----:B------:R-:W-:Y:S05]  /*08a0*/  @!P0 BRA `(.L_x_6) ;  /* 0x0000000400648947 */ /* 0x000fea0003800000 */
.L_x_21:
[----:B------:R-:W-:Y:S01]  /*08b0*/  I2FP.F32.S32 R3, R11 ;  /* 0x0000000b00037245 */ /* 0x000fe20000201400 */
[----:B------:R-:W-:Y:S01]  /*08c0*/  UMOV UR7, 0x40800000 ;  /* 0x4080000000077882 */ /* 0x000fe20000000000 */
[----:B------:R-:W-:Y:S01]  /*08d0*/  BSSY.RECONVERGENT B1, `(.L_x_13) ;  /* 0x0000011000017945 */ /* 0x000fe20003800200 */
[----:B------:R-:W-:Y:S02]  /*08e0*/  IMAD.U32 R8, RZ, RZ, UR7 ;  /* 0x00000007ff087e24 */ /* 0x000fe4000f8e00ff */
[----:B------:R-:W-:-:S04]  /*08f0*/  FFMA R3, R3, R2, UR8 ;  /* 0x0000000803037e23 */ /* 0x000fc80008000002 */
[----:B------:R-:W-:-:S04]  /*0900*/  FFMA R5, R3, R3, 1 ;  /* 0x3f80000003057423 */ /* 0x000fc80000000003 */
        /* <DEDUP_REMOVED lines=8> */
[----:B------:R-:W-:Y:S01]  /*0990*/  MOV R3, R5 ;  /* 0x0000000500037202 */ /* 0x000fe20000000f00 */
[----:B------:R-:W-:Y:S01]  /*09a0*/  IMAD.MOV.U32 R0, RZ, RZ, 0x40800000 ;  /* 0x40800000ff007424 */ /* 0x000fe200078e00ff */
[----:B------:R-:W-:-:S07]  /*09b0*/  MOV R4, 0x9d0 ;  /* 0x000009d000047802 */ /* 0x000fce0000000f00 */
[----:B------:R-:W-:Y:S05]  /*09c0*/  CALL.REL.NOINC `($__internal_0_$__cuda_sm3x_div_rn_noftz_f32_slowpath) ;  /* 0x0000000400307944 */ /* 0x000fea0003c00000 */
[----:B------:R-:W-:-:S07]  /*09d0*/  MOV R4, R0 ;  /* 0x0000000000047202 */ /* 0x000fce0000000f00 */
.L_x_14:
[----:B------:R-:W-:Y:S05]  /*09e0*/  BSYNC.RECONVERGENT B1 ;  /* 0x0000000000017941 */ /* 0x000fea0003800200 */
.L_x_13:
[----:B------:R-:W-:Y:S01]  /*09f0*/  VIADD R0, R11, 0x1 ;  /* 0x000000010b007836 */ /* 0x000fe20000000000 */
[----:B------:R-:W-:Y:S01]  /*0a00*/  UMOV UR7, 0x40800000 ;  /* 0x4080000000077882 */ /* 0x000fe20000000000 */
[----:B------:R-:W-:Y:S01]  /*0a10*/  BSSY.RECONVERGENT B1, `(.L_x_15) ;  /* 0x0000013000017945 */ /* 0x000fe20003800200 */
[----:B------:R-:W-:Y:S01]  /*0a20*/  MOV R10, UR7 ;  /* 0x00000007000a7c02 */ /* 0x000fe20008000f00 */
[----:B------:R-:W-:Y:S01]  /*0a30*/  FADD R7, R4, R7 ;  /* 0x0000000704077221 */ /* 0x000fe20000000000 */
[----:B------:R-:W-:-:S05]  /*0a40*/  I2FP.F32.S32 R3, R0 ;  /* 0x0000000000037245 */ /* 0x000fca0000201400 */
        /* <DEDUP_REMOVED lines=14> */
[----:B------:R-:W-:-:S07]  /*0b30*/  IMAD.MOV.U32 R8, RZ, RZ, R0 ;  /* 0x000000ffff087224 */ /* 0x000fce00078e0000 */
.L_x_16:
[----:B------:R-:W-:Y:S05]  /*0b40*/  BSYNC.RECONVERGENT B1 ;  /* 0x0000000000017941 */ /* 0x000fea0003800200 */
.L_x_15:
[----:B------:R-:W-:Y:S01]  /*0b50*/  IADD3 R0, PT, PT, R11, 0x2, RZ ;  /* 0x000000020b007810 */ /* 0x000fe20007ffe0ff */
[----:B------:R-:W-:Y:S01]  /*0b60*/  UMOV UR7, 0x40800000 ;  /* 0x4080000000077882 */ /* 0x000fe20000000000 */
[----:B------:R-:W-:Y:S01]  /*0b70*/  BSSY.RECONVERGENT B1, `(.L_x_17) ;  /* 0x0000013000017945 */ /* 0x000fe20003800200 */
[----:B------:R-:W-:Y:S01]  /*0b80*/  IMAD.U32 R10, RZ, RZ, UR7 ;  /* 0x00000007ff0a7e24 */ /* 0x000fe2000f8e00ff */
[----:B------:R-:W-:Y:S01]  /*0b90*/  I2FP.F32.S32 R3, R0 ;  /* 0x0000000000037245 */ /* 0x000fe20000201400 */
[----:B------:R-:W-:-:S04]  /*0ba0*/  FADD R7, R7, R8 ;  /* 0x0000000807077221 */ /* 0x000fc80000000000 */
        /* <DEDUP_REMOVED lines=15> */
.L_x_18:
[----:B------:R-:W-:Y:S05]  /*0ca0*/  BSYNC.RECONVERGENT B1 ;  /* 0x0000000000017941 */ /* 0x000fea0003800200 */
.L_x_17:
        /* <DEDUP_REMOVED lines=20> */
.L_x_20:
[----:B------:R-:W-:Y:S05]  /*0df0*/  BSYNC.RECONVERGENT B1 ;  /* 0x0000000000017941 */ /* 0x000fea0003800200 */
.L_x_19:
[----:B------:R-:W-:Y:S02]  /*0e00*/  VIADD R11, R11, 0x4 ;  /* 0x000000040b0b7836 */ /* 0x000fe40000000000 */
[----:B------:R-:W-:-:S03]  /*0e10*/  FADD R7, R7, R0 ;  /* 0x0000000007077221 */ /* 0x000fc60000000000 */
[----:B------:R-:W-:-:S13]  /*0e20*/  ISETP.NE.AND P0, PT, R11, R6, PT ;  /* 0x000000060b00720c */ /* 0x000fda0003f05270 */
[----:B------:R-:W-:Y:S05]  /*0e30*/  @P0 BRA `(.L_x_21) ;  /* 0xfffffff8009c0947 */ /* 0x000fea000383ffff */
.L_x_6:
[----:B012---:R-:W-:Y:S05]  /*0e40*/  BSYNC.RECONVERGENT B0 ;  /* 0x0000000000007941 */ /* 0x007fea0003800200 */
.L_x_5:
[----:B------:R-:W0:Y:S01]  /*0e50*/  LDC.64 R4, c[0x0][0x380] ;  /* 0x0000e000ff047b82 */ /* 0x000e220000000a00 */
[----:B------:R-:W-:-:S05]  /*0e60*/  FMUL R7, R2, R7 ;  /* 0x0000000702077220 */ /* 0x000fca0000400000 */
[----:B0-----:R-:W-:Y:S01]  /*0e70*/  REDG.E.ADD.F32.FTZ.RN.STRONG.GPU desc[UR4][R4.64], R7 ;  /* 0x00000007040079a6 */ /* 0x001fe2000c12f304 */
[----:B------:R-:W-:Y:S05]  /*0e80*/  EXIT ;  /* 0x000000000000794d */ /* 0x000fea0003800000 */
        .weak           $__internal_0_$__cuda_sm3x_div_rn_noftz_f32_slowpath
        .type           $__internal_0_$__cuda_sm3x_div_rn_noftz_f32_slowpath,@function
        .size           $__internal_0_$__cuda_sm3x_div_rn_noftz_f32_slowpath,(.L_x_34 - $__internal_0_$__cuda_sm3x_div_rn_noftz_f32_slowpath)
$__internal_0_$__cuda_sm3x_div_rn_noftz_f32_slowpath:
[----:B------:R-:W-:Y:S01]  /*0e90*/  SHF.R.U32.HI R5, RZ, 0x17, R3 ;  /* 0x00000017ff057819 */ /* 0x000fe20000011603 */
[----:B------:R-:W-:Y:S01]  /*0ea0*/  BSSY.RECONVERGENT B4, `(.L_x_22) ;  /* 0x0000062000047945 */ /* 0x000fe20003800200 */
[----:B------:R-:W-:Y:S02]  /*0eb0*/  SHF.R.U32.HI R12, RZ, 0x17, R0 ;  /* 0x00000017ff0c7819 */ /* 0x000fe40000011600 */
[----:B------:R-:W-:Y:S02]  /*0ec0*/  LOP3.LUT R5, R5, 0xff, RZ, 0xc0, !PT ;  /* 0x000000ff05057812 */ /* 0x000fe400078ec0ff */
[----:B------:R-:W-:Y:S02]  /*0ed0*/  LOP3.LUT R15, R12, 0xff, RZ, 0xc0, !PT ;  /* 0x000000ff0c0f7812 */ /* 0x000fe400078ec0ff */
[----:B------:R-:W-:-:S03]  /*0ee0*/  IADD3 R14, PT, PT, R5, -0x1, RZ ;  /* 0xffffffff050e7810 */ /* 0x000fc60007ffe0ff */
[----:B------:R-:W-:Y:S01]  /*0ef0*/  VIADD R13, R15, 0xffffffff ;  /* 0xffffffff0f0d7836 */ /* 0x000fe20000000000 */
[----:B------:R-:W-:-:S04]  /*0f00*/  ISETP.GT.U32.AND P0, PT, R14, 0xfd, PT ;  /* 0x000000fd0e00780c */ /* 0x000fc80003f04070 */
[----:B------:R-:W-:-:S13]  /*0f10*/  ISETP.GT.U32.OR P0, PT, R13, 0xfd, P0 ;  /* 0x000000fd0d00780c */ /* 0x000fda0000704470 */
[----:B------:R-:W-:Y:S01]  /*0f20*/  @!P0 MOV R12, RZ ;  /* 0x000000ff000c8202 */ /* 0x000fe20000000f00 */
[----:B------:R-:W-:Y:S06]  /*0f30*/  @!P0 BRA `(.L_x_23) ;  /* 0x00000000005c8947 */ /* 0x000fec0003800000 */
[----:B------:R-:W-:Y:S02]  /*0f40*/  FSETP.GTU.FTZ.AND P0, PT, |R0|, +INF , PT ;  /* 0x7f8000000000780b */ /* 0x000fe40003f1c200 */
[----:B------:R-:W-:-:S04]  /*0f50*/  FSETP.GTU.FTZ.AND P1, PT, |R3|, +INF , PT ;  /* 0x7f8000000300780b */ /* 0x000fc80003f3c200 */
[----:B------:R-:W-:-:S13]  /*0f60*/  PLOP3.LUT P0, PT, P0, P1, PT, 0xf8, 0x8f ;  /* 0x00000000008f781c */ /* 0x000fda0000703f70 */
[----:B------:R-:W-:Y:S05]  /*0f70*/  @P0 BRA `(.L_x_24) ;  /* 0x00000004004c0947 */ /* 0x000fea0003800000 */
[----:B------:R-:W-:-:S13]  /*0f80*/  LOP3.LUT P0, RZ, R3, 0x7fffffff, R0, 0xc8, !PT ;  /* 0x7fffffff03ff7812 */ /* 0x000fda000780c800 */
[----:B------:R-:W-:Y:S05]  /*0f90*/  @!P0 BRA `(.L_x_25) ;  /* 0x00000004003c8947 */ /* 0x000fea0003800000 */
[C---:B------:R-:W-:Y:S02]  /*0fa0*/  FSETP.NEU.FTZ.AND P3, PT, |R0|.reuse, +INF , PT ;  /* 0x7f8000000000780b */ /* 0x040fe40003f7d200 */
[----:B------:R-:W-:Y:S02]  /*0fb0*/  FSETP.NEU.FTZ.AND P1, PT, |R3|, +INF , PT ;  /* 0x7f8000000300780b */ /* 0x000fe40003f3d200 */
[----:B------:R-:W-:-:S11]  /*0fc0*/  FSETP.NEU.FTZ.AND P0, PT, |R0|, +INF , PT ;  /* 0x7f8000000000780b */ /* 0x000fd60003f1d200 */
[----:B------:R-:W-:Y:S05]  /*0fd0*/  @!P1 BRA !P3, `(.L_x_25) ;  /* 0x00000004002c9947 */ /* 0x000fea0005800000 */
[----:B------:R-:W-:-:S04]  /*0fe0*/  LOP3.LUT P3, RZ, R0, 0x7fffffff, RZ, 0xc0, !PT ;  /* 0x7fffffff00ff7812 */ /* 0x000fc8000786c0ff */
[----:B------:R-:W-:-:S13]  /*0ff0*/  PLOP3.LUT P1, PT, P1, P3, PT, 0x2f, 0xf2 ;  /* 0x0000000000f2781c */ /* 0x000fda0000f26577 */
[----:B------:R-:W-:Y:S05]  /*1000*/  @P1 BRA `(.L_x_26) ;  /* 0x0000000400181947 */ /* 0x000fea0003800000 */
[----:B------:R-:W-:-:S04]  /*1010*/  LOP3.LUT P1, RZ, R3, 0x7fffffff, RZ, 0xc0, !PT ;  /* 0x7fffffff03ff7812 */ /* 0x000fc8000782c0ff */
[----:B------:R-:W-:-:S13]  /*1020*/  PLOP3.LUT P0, PT, P0, P1, PT, 0x2f, 0xf2 ;  /* 0x0000000000f2781c */ /* 0x000fda0000702577 */
[----:B------:R-:W-:Y:S05]  /*1030*/  @P0 BRA `(.L_x_27) ;  /* 0x0000000400000947 */ /* 0x000fea0003800000 */
[----:B------:R-:W-:Y:S02]  /*1040*/  ISETP.GE.AND P0, PT, R13, RZ, PT ;  /* 0x000000ff0d00720c */ /* 0x000fe40003f06270 */
[----:B------:R-:W-:-:S11]  /*1050*/  ISETP.GE.AND P1, PT, R14, RZ, PT ;  /* 0x000000ff0e00720c */ /* 0x000fd60003f26270 */
[----:B------:R-:W-:Y:S01]  /*1060*/  @P0 IMAD.MOV.U32 R12, RZ, RZ, RZ ;  /* 0x000000ffff0c0224 */ /* 0x000fe200078e00ff */
[----:B------:R-:W-:Y:S01]  /*1070*/  @!P0 MOV R12, 0xffffffc0 ;  /* 0xffffffc0000c8802 */ /* 0x000fe20000000f00 */
[----:B------:R-:W-:Y:S01]  /*1080*/  @!P0 FFMA R0, R0, 1.84467440737095516160e+19, RZ ;  /* 0x5f80000000008823 */ /* 0x000fe200000000ff */
[----:B------:R-:W-:-:S03]  /*1090*/  @!P1 FFMA R3, R3, 1.84467440737095516160e+19, RZ ;  /* 0x5f80000003039823 */ /* 0x000fc600000000ff */
[----:B------:R-:W-:-:S07]  /*10a0*/  @!P1 VIADD R12, R12, 0x40 ;  /* 0x000000400c0c9836 */ /* 0x000fce0000000000 */
.L_x_23:
[----:B------:R-:W-:Y:S01]  /*10b0*/  LEA R14, R5, 0xc0800000, 0x17 ;  /* 0xc0800000050e7811 */ /* 0x000fe200078eb8ff */
[----:B------:R-:W-:Y:S01]  /*10c0*/  VIADD R15, R15, 0xffffff81 ;  /* 0xffffff810f0f7836 */ /* 0x000fe20000000000 */
[----:B------:R-:W-:Y:S02]  /*10d0*/  BSSY.RECONVERGENT B5, `(.L_x_28) ;  /* 0x0000035000057945 */ /* 0x000fe40003800200 */
[----:B------:R-:W-:Y:S01]  /*10e0*/  IADD3 R16, PT, PT, -R14, R3, RZ ;  /* 0x000000030e107210 */ /* 0x000fe20007ffe1ff */
[C---:B------:R-:W-:Y:S01]  /*10f0*/  IMAD R0, R15.reuse, -0x800000, R0 ;  /* 0xff8000000f007824 */ /* 0x040fe200078e0200 */
[----:B------:R-:W-:Y:S02]  /*1100*/  IADD3 R15, PT, PT, R15, 0x7f, -R5 ;  /* 0x0000007f0f0f7810 */ /* 0x000fe40007ffe805 */
[----:B------:R-:W0:Y:S01]  /*1110*/  MUFU.RCP R3, R16 ;  /* 0x0000001000037308 */ /* 0x000e220000001000 */
[----:B------:R-:W-:Y:S01]  /*1120*/  FADD.FTZ R13, -R16, -RZ ;  /* 0x800000ff100d7221 */ /* 0x000fe20000010100 */
[----:B------:R-:W-:-:S03]  /*1130*/  IADD3 R15, PT, PT, R15, R12, RZ ;  /* 0x0000000c0f0f7210 */ /* 0x000fc60007ffe0ff */
[----:B0-----:R-:W-:-:S04]  /*1140*/  FFMA R14, R3, R13, 1 ;  /* 0x3f800000030e7423 */ /* 0x001fc8000000000d */
[----:B------:R-:W-:-:S04]  /*1150*/  FFMA R3, R3, R14, R3 ;  /* 0x0000000e03037223 */ /* 0x000fc80000000003 */
[----:B------:R-:W-:-:S04]  /*1160*/  FFMA R14, R0, R3, RZ ;  /* 0x00000003000e7223 */ /* 0x000fc800000000ff */
[----:B------:R-:W-:-:S04]  /*1170*/  FFMA R17, R13, R14, R0 ;  /* 0x0000000e0d117223 */ /* 0x000fc80000000000 */
[----:B------:R-:W-:-:S04]  /*1180*/  FFMA R14, R3, R17, R14 ;  /* 0x00000011030e7223 */ /* 0x000fc8000000000e */
[----:B------:R-:W-:-:S04]  /*1190*/  FFMA R13, R13, R14, R0 ;  /* 0x0000000e0d0d7223 */ /* 0x000fc80000000000 */
[----:B------:R-:W-:-:S05]  /*11a0*/  FFMA R0, R3, R13, R14 ;  /* 0x0000000d03007223 */ /* 0x000fca000000000e */
[----:B------:R-:W-:-:S04]  /*11b0*/  SHF.R.U32.HI R5, RZ, 0x17, R0 ;  /* 0x00000017ff057819 */ /* 0x000fc80000011600 */
[----:B------:R-:W-:-:S04]  /*11c0*/  LOP3.LUT R5, R5, 0xff, RZ, 0xc0, !PT ;  /* 0x000000ff05057812 */ /* 0x000fc800078ec0ff */
[----:B------:R-:W-:-:S05]  /*11d0*/  IADD3 R16, PT, PT, R5, R15, RZ ;  /* 0x0000000f05107210 */ /* 0x000fca0007ffe0ff */
[----:B------:R-:W-:-:S05]  /*11e0*/  VIADD R5, R16, 0xffffffff ;  /* 0xffffffff10057836 */ /* 0x000fca0000000000 */
[----:B------:R-:W-:-:S13]  /*11f0*/  ISETP.GE.U32.AND P0, PT, R5, 0xfe, PT ;  /* 0x000000fe0500780c */ /* 0x000fda0003f06070 */
[----:B------:R-:W-:Y:S05]  /*1200*/  @!P0 BRA `(.L_x_29) ;  /* 0x0000000000808947 */ /* 0x000fea0003800000 */
[----:B------:R-:W-:-:S13]  /*1210*/  ISETP.GT.AND P0, PT, R16, 0xfe, PT ;  /* 0x000000fe1000780c */ /* 0x000fda0003f04270 */
[----:B------:R-:W-:Y:S05]  /*1220*/  @P0 BRA `(.L_x_30) ;  /* 0x00000000006c0947 */ /* 0x000fea0003800000 */
[----:B------:R-:W-:-:S13]  /*1230*/  ISETP.GE.AND P0, PT, R16, 0x1, PT ;  /* 0x000000011000780c */ /* 0x000fda0003f06270 */
[----:B------:R-:W-:Y:S05]  /*1240*/  @P0 BRA `(.L_x_31) ;  /* 0x0000000000740947 */ /* 0x000fea0003800000 */
[----:B------:R-:W-:Y:S02]  /*1250*/  ISETP.GE.AND P0, PT, R16, -0x18, PT ;  /* 0xffffffe81000780c */ /* 0x000fe40003f06270 */
[----:B------:R-:W-:-:S11]  /*1260*/  LOP3.LUT R0, R0, 0x80000000, RZ, 0xc0, !PT ;  /* 0x8000000000007812 */ /* 0x000fd600078ec0ff */
[----:B------:R-:W-:Y:S05]  /*1270*/  @!P0 BRA `(.L_x_31) ;  /* 0x0000000000688947 */ /* 0x000fea0003800000 */
[-CC-:B------:R-:W-:Y:S01]  /*1280*/  FFMA.RZ R5, R3, R13.reuse, R14.reuse ;  /* 0x0000000d03057223 */ /* 0x180fe2000000c00e */
[C---:B------:R-:W-:Y:S02]  /*1290*/  ISETP.NE.AND P3, PT, R16.reuse, RZ, PT ;  /* 0x000000ff1000720c */ /* 0x040fe40003f65270 */
[C---:B------:R-:W-:Y:S02]  /*12a0*/  ISETP.NE.AND P1, PT, R16.reuse, RZ, PT ;  /* 0x000000ff1000720c */ /* 0x040fe40003f25270 */
[----:B------:R-:W-:Y:S01]  /*12b0*/  LOP3.LUT R12, R5, 0x7fffff, RZ, 0xc0, !PT ;  /* 0x007fffff050c7812 */ /* 0x000fe200078ec0ff */
[CCC-:B------:R-:W-:Y:S01]  /*12c0*/  FFMA.RP R5, R3.reuse, R13.reuse, R14.reuse ;  /* 0x0000000d03057223 */ /* 0x1c0fe2000000800e */
[----:B------:R-:W-:Y:S01]  /*12d0*/  FFMA.RM R14, R3, R13, R14 ;  /* 0x0000000d030e7223 */ /* 0x000fe2000000400e */
[----:B------:R-:W-:Y:S02]  /*12e0*/  IADD3 R3, PT, PT, R16, 0x20, RZ ;  /* 0x0000002010037810 */ /* 0x000fe40007ffe0ff */
[----:B------:R-:W-:-:S02]  /*12f0*/  LOP3.LUT R12, R12, 0x800000, RZ, 0xfc, !PT ;  /* 0x008000000c0c7812 */ /* 0x000fc400078efcff */
[----:B------:R-:W-:Y:S02]  /*1300*/  IADD3 R13, PT, PT, -R16, RZ, RZ ;  /* 0x000000ff100d7210 */ /* 0x000fe40007ffe1ff */
[----:B------:R-:W-:Y:S02]  /*1310*/  SHF.L.U32 R3, R12, R3, RZ ;  /* 0x000000030c037219 */ /* 0x000fe400000006ff */
[----:B------:R-:W-:Y:S02]  /*1320*/  FSETP.NEU.FTZ.AND P0, PT, R5, R14, PT ;  /* 0x0000000e0500720b */ /* 0x000fe40003f1d000 */
[----:B------:R-:W-:Y:S02]  /*1330*/  SEL R5, R13, RZ, P3 ;  /* 0x000000ff0d057207 */ /* 0x000fe40001800000 */
[----:B------:R-:W-:Y:S02]  /*1340*/  ISETP.NE.AND P1, PT, R3, RZ, P1 ;  /* 0x000000ff0300720c */ /* 0x000fe40000f25270 */
[----:B------:R-:W-:-:S02]  /*1350*/  SHF.R.U32.HI R5, RZ, R5, R12 ;  /* 0x00000005ff057219 */ /* 0x000fc4000001160c */
[----:B------:R-:W-:Y:S02]  /*1360*/  PLOP3.LUT P0, PT, P0, P1, PT, 0xf8, 0x8f ;  /* 0x00000000008f781c */ /* 0x000fe40000703f70 */
[----:B------:R-:W-:Y:S02]  /*1370*/  SHF.R.U32.HI R12, RZ, 0x1, R5 ;  /* 0x00000001ff0c7819 */ /* 0x000fe40000011605 */
[----:B------:R-:W-:-:S04]  /*1380*/  SEL R3, RZ, 0x1, !P0 ;  /* 0x00000001ff037807 */ /* 0x000fc80004000000 */
[----:B------:R-:W-:-:S04]  /*1390*/  LOP3.LUT R14, R3, 0x1, R12, 0xf8, !PT ;  /* 0x00000001030e7812 */ /* 0x000fc800078ef80c */
[----:B------:R-:W-:-:S05]  /*13a0*/  LOP3.LUT R5, R14, R5, RZ, 0xc0, !PT ;  /* 0x000000050e057212 */ /* 0x000fca00078ec0ff */
[----:B------:R-:W-:-:S05]  /*13b0*/  IMAD.IADD R5, R12, 0x1, R5 ;  /* 0x000000010c057824 */ /* 0x000fca00078e0205 */
[----:B------:R-:W-:Y:S01]  /*13c0*/  LOP3.LUT R0, R5, R0, RZ, 0xfc, !PT ;  /* 0x0000000005007212 */ /* 0x000fe200078efcff */
[----:B------:R-:W-:Y:S06]  /*13d0*/  BRA `(.L_x_31) ;  /* 0x0000000000107947 */ /* 0x000fec0003800000 */
.L_x_30:
[----:B------:R-:W-:-:S04]  /*13e0*/  LOP3.LUT R0, R0, 0x80000000, RZ, 0xc0, !PT ;  /* 0x8000000000007812 */ /* 0x000fc800078ec0ff */
[----:B------:R-:W-:Y:S01]  /*13f0*/  LOP3.LUT R0, R0, 0x7f800000, RZ, 0xfc, !PT ;  /* 0x7f80000000007812 */ /* 0x000fe200078efcff */
[----:B------:R-:W-:Y:S06]  /*1400*/  BRA `(.L_x_31) ;  /* 0x0000000000047947 */ /* 0x000fec0003800000 */
.L_x_29:
[----:B------:R-:W-:-:S07]  /*1410*/  LEA R0, R15, R0, 0x17 ;  /* 0x000000000f007211 */ /* 0x000fce00078eb8ff */
.L_x_31:
[----:B------:R-:W-:Y:S05]  /*1420*/  BSYNC.RECONVERGENT B5 ;  /* 0x0000000000057941 */ /* 0x000fea0003800200 */
.L_x_28:
[----:B------:R-:W-:Y:S05]  /*1430*/  BRA `(.L_x_32) ;  /* 0x0000000000207947 */ /* 0x000fea0003800000 */
.L_x_27:
[----:B------:R-:W-:-:S04]  /*1440*/  LOP3.LUT R0, R3, 0x80000000, R0, 0x48, !PT ;  /* 0x8000000003007812 */ /* 0x000fc800078e4800 */
[----:B------:R-:W-:Y:S01]  /*1450*/  LOP3.LUT R0, R0, 0x7f800000, RZ, 0xfc, !PT ;  /* 0x7f80000000007812 */ /* 0x000fe200078efcff */
[----:B------:R-:W-:Y:S06]  /*1460*/  BRA `(.L_x_32) ;  /* 0x0000000000147947 */ /* 0x000fec0003800000 */
.L_x_26:
[----:B------:R-:W-:Y:S01]  /*1470*/  LOP3.LUT R0, R3, 0x80000000, R0, 0x48, !PT ;  /* 0x8000000003007812 */ /* 0x000fe200078e4800 */
[----:B------:R-:W-:Y:S06]  /*1480*/  BRA `(.L_x_32) ;  /* 0x00000000000c7947 */ /* 0x000fec0003800000 */
.L_x_25:
[----:B------:R-:W0:Y:S01]  /*1490*/  MUFU.RSQ R0, -QNAN ;  /* 0xffc0000000007908 */ /* 0x000e220000001400 */
[----:B------:R-:W-:Y:S05]  /*14a0*/  BRA `(.L_x_32) ;  /* 0x0000000000047947 */ /* 0x000fea0003800000 */
.L_x_24:
[----:B------:R-:W-:-:S07]  /*14b0*/  FADD.FTZ R0, R0, R3 ;  /* 0x0000000300007221 */ /* 0x000fce0000010000 */
.L_x_32:
[----:B------:R-:W-:Y:S05]  /*14c0*/  BSYNC.RECONVERGENT B4 ;  /* 0x0000000000047941 */ /* 0x000fea0003800200 */
.L_x_22:
[----:B------:R-:W-:-:S04]  /*14d0*/  HFMA2 R5, -RZ, RZ, 0, 0 ;  /* 0x00000000ff057431 */ /* 0x000fc800000001ff */
[----:B0-----:R-:W-:Y:S05]  /*14e0*/  RET.REL.NODEC R4 `(_Z16trapezoidal_rulePfffi) ;  /* 0xffffffe804c47950 */ /* 0x001fea0003c3ffff */
.L_x_33:
[----:B------:R-:W-:-:S00]  /*14f0*/  BRA `(.L_x_33) ;  /* 0xfffffffc00fc7947 */ /* 0x000fc0000383ffff */
[----:B------:R-:W-:-:S00]  /*1500*/  NOP ;  /* 0x0000000000007918 */ /* 0x000fc00000000000 */
[----:B------:R-:W-:-:S00]  /*1510*/  NOP ;  /* 0x0000000000007918 */ /* 0x000fc00000000000 */
[----:B------:R-:W-:-:S00]  /*1520*/  NOP ;  /* 0x0000000000007918 */ /* 0x000fc00000000000 */
[----:B------:R-:W-:-:S00]  /*1530*/  NOP ;  /* 0x0000000000007918 */ /* 0x000fc00000000000 */
[----:B------:R-:W-:-:S00]  /*1540*/  NOP ;  /* 0x0000000000007918 */ /* 0x000fc00000000000 */
[----:B------:R-:W-:-:S00]  /*1550*/  NOP ;  /* 0x0000000000007918 */ /* 0x000fc00000000000 */
[----:B------:R-:W-:-:S00]  /*1560*/  NOP ;  /* 0x0000000000007918 */ /* 0x000fc00000000000 */
[----:B------:R-:W-:-:S00]  /*1570*/  NOP ;  /* 0x0000000000007918 */ /* 0x000fc00000000000 */
.L_x_34:


//--------------------- .nv.shared.reserved.0     --------------------------
	.section	.nv.shared.reserved.0,"aw",@nobits
	.weak		__nv_reservedSMEM_offset_0_alias
	.size		__nv_reservedSMEM_offset_0_alias, 0, 64
	.other		__nv_reservedSMEM_offset_0_alias,@"STO_CUDA_RESERVED_SHARED STV_DEFAULT"
__nv_reservedSMEM_offset_0_alias:
	.zero		0
	.zero		64


//--------------------- .nv.constant0._Z16trapezoidal_rulePfffi --------------------------
	.section	.nv.constant0._Z16trapezoidal_rulePfffi,"a",@progbits
	.sectionflags	@""
	.align	4
.nv.constant0._Z16trapezoidal_rulePfffi:
	.zero		916


//--------------------- SYMBOLS --------------------------

	.type		.nv.reservedSmem.offset0,@object
	.size		.nv.reservedSmem.offset0,0x4
